	.headerflags	@"EF_CUDA_TEXMODE_UNIFIED EF_CUDA_64BIT_ADDRESS EF_CUDA_ACCELERATORS EF_CUDA_SM90 EF_CUDA_VIRTUAL_SM(EF_CUDA_SM90)"
	.elftype	@"ET_EXEC"


//--------------------- .nv.info                  --------------------------
	.section	.nv.info,"",@"SHT_CUDA_INFO"
	.align	4


	//----- nvinfo : EIATTR_REGCOUNT
	.align		4
        /*0000*/ 	.byte	0x04, 0x2f
        /*0002*/ 	.short	(.L_1 - .L_0)
	.align		4
.L_0:
        /*0004*/ 	.word	index@(triton_poi_fused_clone_10)
        /*0008*/ 	.word	0x0000000c


	//----- nvinfo : EIATTR_MIN_STACK_SIZE
	.align		4
.L_1:
        /*000c*/ 	.byte	0x04, 0x12
        /*000e*/ 	.short	(.L_3 - .L_2)
	.align		4
.L_2:
        /*0010*/ 	.word	index@(triton_poi_fused_clone_10)
        /*0014*/ 	.word	0x00000000


	//----- nvinfo : EIATTR_FRAME_SIZE
	.align		4
.L_3:
        /*0018*/ 	.byte	0x04, 0x11
        /*001a*/ 	.short	(.L_5 - .L_4)
	.align		4
.L_4:
        /*001c*/ 	.word	index@(triton_poi_fused_clone_10)
        /*0020*/ 	.word	0x00000000


	//----- nvinfo : EIATTR_MIN_STACK_SIZE
	.align		4
.L_5:
        /*0024*/ 	.byte	0x04, 0x12
        /*0026*/ 	.short	(.L_7 - .L_6)
	.align		4
.L_6:
        /*0028*/ 	.word	index@(triton_poi_fused_clone_10)
        /*002c*/ 	.word	0x00000000
.L_7:


//--------------------- .nv.info.triton_poi_fused_clone_10 --------------------------
	.section	.nv.info.triton_poi_fused_clone_10,"",@"SHT_CUDA_INFO"
	.sectionflags	@""
	.align	4


	//----- nvinfo : EIATTR_CUDA_API_VERSION
	.align		4
        /*0000*/ 	.byte	0x04, 0x37
        /*0002*/ 	.short	(.L_9 - .L_8)
.L_8:
        /*0004*/ 	.word	0x0000007c


	//----- nvinfo : EIATTR_KPARAM_INFO
	.align		4
.L_9:
        /*0008*/ 	.byte	0x04, 0x17
        /*000a*/ 	.short	(.L_11 - .L_10)
.L_10:
        /*000c*/ 	.word	0x00000000
        /*0010*/ 	.short	0x0003
        /*0012*/ 	.short	0x0014
        /*0014*/ 	.byte	0x00, 0xf0, 0x11, 0x00


	//----- nvinfo : EIATTR_KPARAM_INFO
	.align		4
.L_11:
        /*0018*/ 	.byte	0x04, 0x17
        /*001a*/ 	.short	(.L_13 - .L_12)
.L_12:
        /*001c*/ 	.word	0x00000000
        /*0020*/ 	.short	0x0002
        /*0022*/ 	.short	0x0010
        /*0024*/ 	.byte	0x00, 0xf0, 0x11, 0x00


	//----- nvinfo : EIATTR_KPARAM_INFO
	.align		4
.L_13:
        /*0028*/ 	.byte	0x04, 0x17
        /*002a*/ 	.short	(.L_15 - .L_14)
.L_14:
        /*002c*/ 	.word	0x00000000
        /*0030*/ 	.short	0x0001
        /*0032*/ 	.short	0x0008
        /*0034*/ 	.byte	0x00, 0xf4, 0x21, 0x00


	//----- nvinfo : EIATTR_KPARAM_INFO
	.align		4
.L_15:
        /*0038*/ 	.byte	0x04, 0x17
        /*003a*/ 	.short	(.L_17 - .L_16)
.L_16:
        /*003c*/ 	.word	0x00000000
        /*0040*/ 	.short	0x0000
        /*0042*/ 	.short	0x0000
        /*0044*/ 	.byte	0x00, 0xf4, 0x21, 0x00


	//----- nvinfo : EIATTR_SPARSE_MMA_MASK
	.align		4
.L_17:
        /*0048*/ 	.byte	0x03, 0x50
        /*004a*/ 	.short	0x0000


	//----- nvinfo : EIATTR_MAXREG_COUNT
	.align		4
        /*004c*/ 	.byte	0x03, 0x1b
        /*004e*/ 	.short	0x00ff


	//----- nvinfo : EIATTR_EXIT_INSTR_OFFSETS
	.align		4
        /*0050*/ 	.byte	0x04, 0x1c
        /*0052*/ 	.short	(.L_19 - .L_18)


	//   ....[0]....
.L_18:
        /*0054*/ 	.word	0x00000270


	//   ....[1]....
        /*0058*/ 	.word	0x000002d0


	//----- nvinfo : EIATTR_REQNTID
	.align		4
.L_19:
        /*005c*/ 	.byte	0x04, 0x10
        /*005e*/ 	.short	(.L_21 - .L_20)
.L_20:
        /*0060*/ 	.word	0x00000080
        /*0064*/ 	.word	0x00000001
        /*0068*/ 	.word	0x00000001


	//----- nvinfo : EIATTR_CBANK_PARAM_SIZE
	.align		4
.L_21:
        /*006c*/ 	.byte	0x03, 0x19
        /*006e*/ 	.short	0x0018


	//----- nvinfo : EIATTR_PARAM_CBANK
	.align		4
        /*0070*/ 	.byte	0x04, 0x0a
        /*0072*/ 	.short	(.L_23 - .L_22)
	.align		4
.L_22:
        /*0074*/ 	.word	index@(.nv.constant0.triton_poi_fused_clone_10)
        /*0078*/ 	.short	0x0210
        /*007a*/ 	.short	0x0018


	//----- nvinfo : EIATTR_SW_WAR
	.align		4
.L_23:
        /*007c*/ 	.byte	0x04, 0x36
        /*007e*/ 	.short	(.L_25 - .L_24)
.L_24:
        /*0080*/ 	.word	0x00000008
.L_25:


//--------------------- .nv.callgraph             --------------------------
	.section	.nv.callgraph,"",@"SHT_CUDA_CALLGRAPH"
	.align	4
	.sectionentsize	8
	.align		4
        /*0000*/ 	.word	0x00000000
	.align		4
        /*0004*/ 	.word	0xffffffff
	.align		4
        /*0008*/ 	.word	0x00000000
	.align		4
        /*000c*/ 	.word	0xfffffffe
	.align		4
        /*0010*/ 	.word	0x00000000
	.align		4
        /*0014*/ 	.word	0xfffffffd
	.align		4
        /*0018*/ 	.word	0x00000000
	.align		4
        /*001c*/ 	.word	0xfffffffc


//--------------------- .text.triton_poi_fused_clone_10 --------------------------
	.section	.text.triton_poi_fused_clone_10,"ax",@progbits
	.sectionflags	@"SHF_BARRIERS=1"
	.align	128
        .global         triton_poi_fused_clone_10
        .type           triton_poi_fused_clone_10,@function
        .size           triton_poi_fused_clone_10,(.L_x_1 - triton_poi_fused_clone_10)
        .other          triton_poi_fused_clone_10,@"STO_CUDA_ENTRY STV_DEFAULT"
triton_poi_fused_clone_10:
.text.triton_poi_fused_clone_10:
[----:B------:R-:W0:Y:S02]  /*0000*/  LDC R1, c[0x0][0x28] ;  /* 0x00000a00ff017b82 */ /* 0x000e240000000800 */
[----:B------:R-:W1:Y:S01]  /*0010*/  S2R R9, SR_TID.X ;  /* 0x0000000000097919 */ /* 0x000e620000002100 */
[----:B------:R-:W2:Y:S01]  /*0020*/  LDC.64 R2, c[0x0][0x210] ;  /* 0x00008400ff027b82 */ /* 0x000ea20000000a00 */
[----:B------:R-:W-:Y:S01]  /*0030*/  ULDC.64 UR6, c[0x0][0x208] ;  /* 0x0000820000067ab9 */ /* 0x000fe20000000a00 */
[----:B------:R-:W3:Y:S01]  /*0040*/  S2R R6, SR_CTAID.X ;  /* 0x0000000000067919 */ /* 0x000ee20000002500 */
[----:B------:R-:W4:Y:S01]  /*0050*/  S2R R0, SR_CTAID.Y ;  /* 0x0000000000007919 */ /* 0x000f220000002600 */
[----:B-1----:R-:W-:Y:S01]  /*0060*/  SHF.R.U32.HI R7, RZ, 0x2, R9 ;  /* 0x00000002ff077819 */ /* 0x002fe20000011609 */
[----:B---3--:R-:W-:-:S03]  /*0070*/  IMAD.SHL.U32 R6, R6, 0x20, RZ ;  /* 0x0000002006067824 */ /* 0x008fc600078e00ff */
[----:B------:R-:W-:Y:S01]  /*0080*/  SGXT.U32 R7, R7, 0x5 ;  /* 0x000000050707781a */ /* 0x000fe20000000000 */
[----:B----4-:R-:W-:-:S03]  /*0090*/  IMAD.SHL.U32 R0, R0, 0x4, RZ ;  /* 0x0000000400007824 */ /* 0x010fc600078e00ff */
[----:B------:R-:W-:Y:S02]  /*00a0*/  LOP3.LUT R5, R6, R7, RZ, 0xfc, !PT ;  /* 0x0000000706057212 */ /* 0x000fe400078efcff */
[----:B------:R-:W-:Y:S02]  /*00b0*/  LOP3.LUT R4, R0, 0x3, R9, 0xf8, !PT ;  /* 0x0000000300047812 */ /* 0x000fe400078ef809 */
[----:B------:R-:W-:-:S03]  /*00c0*/  ISETP.GE.AND P0, PT, R5, 0x40, PT ;  /* 0x000000400500780c */ /* 0x000fc60003f06270 */
[----:B------:R-:W-:Y:S01]  /*00d0*/  IMAD R5, R5, 0x4, R4 ;  /* 0x0000000405057824 */ /* 0x000fe200078e0204 */
[----:B------:R-:W-:Y:S01]  /*00e0*/  ISETP.LT.AND P0, PT, R4, 0x4, !P0 ;  /* 0x000000040400780c */ /* 0x000fe20004701270 */
[----:B------:R-:W-:Y:S02]  /*00f0*/  IMAD.MOV.U32 R4, RZ, RZ, RZ ;  /* 0x000000ffff047224 */ /* 0x000fe400078e00ff */
[----:B--2---:R-:W-:-:S10]  /*0100*/  IMAD.WIDE R2, R5, 0x4, R2 ;  /* 0x0000000405027825 */ /* 0x004fd400078e0202 */
[----:B------:R1:W2:Y:S01]  /*0110*/  @P0 LDG.E.EL R4, desc[UR6][R2.64] ;  /* 0x0000000602040981 */ /* 0x0002a2000c2e1900 */
[----:B------:R-:W3:Y:S01]  /*0120*/  S2UR UR5, SR_CgaCtaId ;  /* 0x00000000000579c3 */ /* 0x000ee20000008800 */
[----:B------:R-:W-:Y:S01]  /*0130*/  IMAD.SHL.U32 R8, R9, 0x20, RZ ;  /* 0x0000002009087824 */ /* 0x000fe200078e00ff */
[----:B------:R-:W-:Y:S01]  /*0140*/  UMOV UR4, 0x400 ;  /* 0x0000040000047882 */ /* 0x000fe20000000000 */
[----:B------:R-:W-:Y:S02]  /*0150*/  SHF.R.U32.HI R5, RZ, 0x5, R9 ;  /* 0x00000005ff057819 */ /* 0x000fe40000011609 */
[----:B------:R-:W-:Y:S02]  /*0160*/  LOP3.LUT R6, R6, 0x1f, R9, 0xf8, !PT ;  /* 0x0000001f06067812 */ /* 0x000fe400078ef809 */
[----:B------:R-:W-:Y:S02]  /*0170*/  LOP3.LUT R8, R8, 0x60, RZ, 0xc0, !PT ;  /* 0x0000006008087812 */ /* 0x000fe400078ec0ff */
[----:B------:R-:W-:-:S02]  /*0180*/  SGXT.U32 R5, R5, 0x2 ;  /* 0x000000020505781a */ /* 0x000fc40000000000 */
[----:B------:R-:W-:Y:S02]  /*0190*/  LOP3.LUT R7, R8, R7, RZ, 0xfc, !PT ;  /* 0x0000000708077212 */ /* 0x000fe400078efcff */
[----:B------:R-:W-:Y:S02]  /*01a0*/  LOP3.LUT R5, R0, R5, RZ, 0xfc, !PT ;  /* 0x0000000500057212 */ /* 0x000fe400078efcff */
[----:B------:R-:W-:Y:S02]  /*01b0*/  ISETP.GE.AND P0, PT, R6, 0x40, PT ;  /* 0x000000400600780c */ /* 0x000fe40003f06270 */
[----:B------:R-:W-:Y:S02]  /*01c0*/  SHF.R.U32.HI R0, RZ, 0x3, R9 ;  /* 0x00000003ff007819 */ /* 0x000fe40000011609 */
[----:B------:R-:W-:Y:S02]  /*01d0*/  ISETP.LT.AND P0, PT, R5, 0x4, !P0 ;  /* 0x000000040500780c */ /* 0x000fe40004701270 */
[----:B-1----:R-:W-:-:S02]  /*01e0*/  LOP3.LUT R2, R0, 0xc, RZ, 0xc0, !PT ;  /* 0x0000000c00027812 */ /* 0x002fc400078ec0ff */
[----:B------:R-:W-:Y:S01]  /*01f0*/  LOP3.LUT R0, R9, 0x7f, RZ, 0xc0, !PT ;  /* 0x0000007f09007812 */ /* 0x000fe200078ec0ff */
[----:B---3--:R-:W-:-:S06]  /*0200*/  UPRMT UR4, UR5, 0x654, UR4 ;  /* 0x0000065405047896 */ /* 0x008fcc0008000004 */
[----:B------:R-:W-:Y:S01]  /*0210*/  LEA.HI R8, R8, UR4, RZ, 0x1d ;  /* 0x0000000408087c11 */ /* 0x000fe2000f8fe8ff */
[----:B------:R-:W-:-:S04]  /*0220*/  VIADD R3, R2, UR4 ;  /* 0x0000000402037c36 */ /* 0x000fc80008000000 */
[----:B------:R-:W-:Y:S02]  /*0230*/  IMAD R7, R7, 0x4, R8 ;  /* 0x0000000407077824 */ /* 0x000fe400078e0208 */
[----:B------:R-:W-:-:S03]  /*0240*/  IMAD R0, R0, 0x4, R3 ;  /* 0x0000000400007824 */ /* 0x000fc600078e0203 */
[----:B--2---:R1:W-:Y:S01]  /*0250*/  STS [R7], R4 ;  /* 0x0000000407007388 */ /* 0x0043e20000000800 */
[----:B------:R-:W-:Y:S06]  /*0260*/  BAR.SYNC.DEFER_BLOCKING 0x0 ;  /* 0x0000000000007b1d */ /* 0x000fec0000010000 */
[----:B-1----:R-:W-:Y:S05]  /*0270*/  @!P0 EXIT ;  /* 0x000000000000894d */ /* 0x002fea0003800000 */
[----:B------:R-:W0:Y:S01]  /*0280*/  LDS R7, [R0] ;  /* 0x0000000000077984 */ /* 0x000e220000000800 */
[----:B------:R-:W1:Y:S01]  /*0290*/  LDC.64 R2, c[0x0][0x218] ;  /* 0x00008600ff027b82 */ /* 0x000e620000000a00 */
[----:B------:R-:W-:-:S04]  /*02a0*/  IMAD R5, R5, 0x40, R6 ;  /* 0x0000004005057824 */ /* 0x000fc800078e0206 */
[----:B-1----:R-:W-:-:S05]  /*02b0*/  IMAD.WIDE R2, R5, 0x4, R2 ;  /* 0x0000000405027825 */ /* 0x002fca00078e0202 */
[----:B0-----:R-:W-:Y:S01]  /*02c0*/  STG.E desc[UR6][R2.64], R7 ;  /* 0x0000000702007986 */ /* 0x001fe2000c101906 */
[----:B------:R-:W-:Y:S05]  /*02d0*/  EXIT ;  /* 0x000000000000794d */ /* 0x000fea0003800000 */
.L_x_0:
[----:B------:R-:W-:-:S00]  /*02e0*/  BRA `(.L_x_0) ;  /* 0xfffffffc00fc7947 */ /* 0x000fc0000383ffff */
[----:B------:R-:W-:-:S00]  /*02f0*/  NOP ;  /* 0x0000000000007918 */ /* 0x000fc00000000000 */
        /* <DEDUP_REMOVED lines=8> */
.L_x_1:


//--------------------- .nv.shared.triton_poi_fused_clone_10 --------------------------
	.section	.nv.shared.triton_poi_fused_clone_10,"aw",@nobits
	.sectionflags	@""
	.align	16
	.zero		1024


//--------------------- .nv.constant0.triton_poi_fused_clone_10 --------------------------
	.section	.nv.constant0.triton_poi_fused_clone_10,"a",@progbits
	.sectionflags	@""
	.align	4
.nv.constant0.triton_poi_fused_clone_10:
	.zero		552
